	.headerflags	@"EF_CUDA_TEXMODE_UNIFIED EF_CUDA_64BIT_ADDRESS EF_CUDA_ACCELERATORS EF_CUDA_SM90 EF_CUDA_VIRTUAL_SM(EF_CUDA_SM90)"
	.elftype	@"ET_EXEC"


//--------------------- .nv.info                  --------------------------
	.section	.nv.info,"",@"SHT_CUDA_INFO"
	.align	4


	//----- nvinfo : EIATTR_REGCOUNT
	.align		4
        /*0000*/ 	.byte	0x04, 0x2f
        /*0002*/ 	.short	(.L_1 - .L_0)
	.align		4
.L_0:
        /*0004*/ 	.word	index@(triton_poi_fused_convolution_12)
        /*0008*/ 	.word	0x0000000e


	//----- nvinfo : EIATTR_MIN_STACK_SIZE
	.align		4
.L_1:
        /*000c*/ 	.byte	0x04, 0x12
        /*000e*/ 	.short	(.L_3 - .L_2)
	.align		4
.L_2:
        /*0010*/ 	.word	index@(triton_poi_fused_convolution_12)
        /*0014*/ 	.word	0x00000000


	//----- nvinfo : EIATTR_FRAME_SIZE
	.align		4
.L_3:
        /*0018*/ 	.byte	0x04, 0x11
        /*001a*/ 	.short	(.L_5 - .L_4)
	.align		4
.L_4:
        /*001c*/ 	.word	index@(triton_poi_fused_convolution_12)
        /*0020*/ 	.word	0x00000000


	//----- nvinfo : EIATTR_MIN_STACK_SIZE
	.align		4
.L_5:
        /*0024*/ 	.byte	0x04, 0x12
        /*0026*/ 	.short	(.L_7 - .L_6)
	.align		4
.L_6:
        /*0028*/ 	.word	index@(triton_poi_fused_convolution_12)
        /*002c*/ 	.word	0x00000000
.L_7:


//--------------------- .nv.info.triton_poi_fused_convolution_12 --------------------------
	.section	.nv.info.triton_poi_fused_convolution_12,"",@"SHT_CUDA_INFO"
	.sectionflags	@""
	.align	4


	//----- nvinfo : EIATTR_CUDA_API_VERSION
	.align		4
        /*0000*/ 	.byte	0x04, 0x37
        /*0002*/ 	.short	(.L_9 - .L_8)
.L_8:
        /*0004*/ 	.word	0x0000007c


	//----- nvinfo : EIATTR_KPARAM_INFO
	.align		4
.L_9:
        /*0008*/ 	.byte	0x04, 0x17
        /*000a*/ 	.short	(.L_11 - .L_10)
.L_10:
        /*000c*/ 	.word	0x00000000
        /*0010*/ 	.short	0x0002
        /*0012*/ 	.short	0x0010
        /*0014*/ 	.byte	0x00, 0xf0, 0x11, 0x00


	//----- nvinfo : EIATTR_KPARAM_INFO
	.align		4
.L_11:
        /*0018*/ 	.byte	0x04, 0x17
        /*001a*/ 	.short	(.L_13 - .L_12)
.L_12:
        /*001c*/ 	.word	0x00000000
        /*0020*/ 	.short	0x0001
        /*0022*/ 	.short	0x0008
        /*0024*/ 	.byte	0x00, 0xf4, 0x21, 0x00


	//----- nvinfo : EIATTR_KPARAM_INFO
	.align		4
.L_13:
        /*0028*/ 	.byte	0x04, 0x17
        /*002a*/ 	.short	(.L_15 - .L_14)
.L_14:
        /*002c*/ 	.word	0x00000000
        /*0030*/ 	.short	0x0000
        /*0032*/ 	.short	0x0000
        /*0034*/ 	.byte	0x00, 0xf4, 0x21, 0x00


	//----- nvinfo : EIATTR_SPARSE_MMA_MASK
	.align		4
.L_15:
        /*0038*/ 	.byte	0x03, 0x50
        /*003a*/ 	.short	0x0000


	//----- nvinfo : EIATTR_MAXREG_COUNT
	.align		4
        /*003c*/ 	.byte	0x03, 0x1b
        /*003e*/ 	.short	0x00ff


	//----- nvinfo : EIATTR_EXIT_INSTR_OFFSETS
	.align		4
        /*0040*/ 	.byte	0x04, 0x1c
        /*0042*/ 	.short	(.L_17 - .L_16)


	//   ....[0]....
.L_16:
        /*0044*/ 	.word	0x00000170


	//----- nvinfo : EIATTR_REQNTID
	.align		4
.L_17:
        /*0048*/ 	.byte	0x04, 0x10
        /*004a*/ 	.short	(.L_19 - .L_18)
.L_18:
        /*004c*/ 	.word	0x00000080
        /*0050*/ 	.word	0x00000001
        /*0054*/ 	.word	0x00000001


	//----- nvinfo : EIATTR_CBANK_PARAM_SIZE
	.align		4
.L_19:
        /*0058*/ 	.byte	0x03, 0x19
        /*005a*/ 	.short	0x0014


	//----- nvinfo : EIATTR_PARAM_CBANK
	.align		4
        /*005c*/ 	.byte	0x04, 0x0a
        /*005e*/ 	.short	(.L_21 - .L_20)
	.align		4
.L_20:
        /*0060*/ 	.word	index@(.nv.constant0.triton_poi_fused_convolution_12)
        /*0064*/ 	.short	0x0210
        /*0066*/ 	.short	0x0014


	//----- nvinfo : EIATTR_SW_WAR
	.align		4
.L_21:
        /*0068*/ 	.byte	0x04, 0x36
        /*006a*/ 	.short	(.L_23 - .L_22)
.L_22:
        /*006c*/ 	.word	0x00000008
.L_23:


//--------------------- .nv.callgraph             --------------------------
	.section	.nv.callgraph,"",@"SHT_CUDA_CALLGRAPH"
	.align	4
	.sectionentsize	8
	.align		4
        /*0000*/ 	.word	0x00000000
	.align		4
        /*0004*/ 	.word	0xffffffff
	.align		4
        /*0008*/ 	.word	0x00000000
	.align		4
        /*000c*/ 	.word	0xfffffffe
	.align		4
        /*0010*/ 	.word	0x00000000
	.align		4
        /*0014*/ 	.word	0xfffffffd
	.align		4
        /*0018*/ 	.word	0x00000000
	.align		4
        /*001c*/ 	.word	0xfffffffc


//--------------------- .text.triton_poi_fused_convolution_12 --------------------------
	.section	.text.triton_poi_fused_convolution_12,"ax",@progbits
	.align	128
        .global         triton_poi_fused_convolution_12
        .type           triton_poi_fused_convolution_12,@function
        .size           triton_poi_fused_convolution_12,(.L_x_1 - triton_poi_fused_convolution_12)
        .other          triton_poi_fused_convolution_12,@"STO_CUDA_ENTRY STV_DEFAULT"
triton_poi_fused_convolution_12:
.text.triton_poi_fused_convolution_12:
[----:B------:R-:W-:Y:S01]  /*0000*/  LDC R1, c[0x0][0x28] ;  /* 0x00000a00ff017b82 */ /* 0x000fe20000000800 */
[----:B------:R-:W1:Y:S07]  /*0010*/  S2R R0, SR_TID.X ;  /* 0x0000000000007919 */ /* 0x000e6e0000002100 */
[----:B------:R-:W2:Y:S01]  /*0020*/  LDC.64 R4, c[0x0][0x218] ;  /* 0x00008600ff047b82 */ /* 0x000ea20000000a00 */
[----:B------:R-:W-:Y:S01]  /*0030*/  ULDC.64 UR4, c[0x0][0x208] ;  /* 0x0000820000047ab9 */ /* 0x000fe20000000a00 */
[----:B------:R-:W3:Y:S06]  /*0040*/  S2R R7, SR_CTAID.X ;  /* 0x0000000000077919 */ /* 0x000eec0000002500 */
[----:B------:R-:W4:Y:S01]  /*0050*/  LDC.64 R2, c[0x0][0x210] ;  /* 0x00008400ff027b82 */ /* 0x000f220000000a00 */
[----:B-1----:R-:W-:-:S04]  /*0060*/  SHF.L.U32 R0, R0, 0x2, RZ ;  /* 0x0000000200007819 */ /* 0x002fc800000006ff */
[----:B------:R-:W-:Y:S02]  /*0070*/  LOP3.LUT R0, R0, 0x1fc, RZ, 0xc0, !PT ;  /* 0x000001fc00007812 */ /* 0x000fe400078ec0ff */
[----:B---3--:R-:W-:Y:S02]  /*0080*/  SHF.R.S32.HI R6, RZ, 0x16, R7 ;  /* 0x00000016ff067819 */ /* 0x008fe40000011407 */
[----:B------:R-:W-:Y:S02]  /*0090*/  LEA R7, R7, R0, 0x9 ;  /* 0x0000000007077211 */ /* 0x000fe400078e48ff */
[----:B------:R-:W-:-:S03]  /*00a0*/  SGXT R0, R6, 0x1 ;  /* 0x000000010600781a */ /* 0x000fc60000000200 */
[----:B----4-:R-:W-:Y:S01]  /*00b0*/  IMAD.WIDE R2, R7, 0x4, R2 ;  /* 0x0000000407027825 */ /* 0x010fe200078e0202 */
[----:B------:R-:W-:-:S04]  /*00c0*/  LEA.HI R0, R0, R7, RZ, 0x8 ;  /* 0x0000000700007211 */ /* 0x000fc800078f40ff */
[----:B------:R-:W-:-:S04]  /*00d0*/  LOP3.LUT R0, R0, 0xffffff00, RZ, 0xc0, !PT ;  /* 0xffffff0000007812 */ /* 0x000fc800078ec0ff */
[----:B------:R-:W-:-:S05]  /*00e0*/  IADD3 R9, R7, -R0, RZ ;  /* 0x8000000007097210 */ /* 0x000fca0007ffe0ff */
[----:B--2---:R-:W-:Y:S02]  /*00f0*/  IMAD.WIDE R4, R9, 0x4, R4 ;  /* 0x0000000409047825 */ /* 0x004fe400078e0204 */
[----:B------:R-:W2:Y:S04]  /*0100*/  LDG.E.128 R8, desc[UR4][R2.64] ;  /* 0x0000000402087981 */ /* 0x000ea8000c1e1d00 */
[----:B------:R-:W2:Y:S02]  /*0110*/  LDG.E.EL.128 R4, desc[UR4][R4.64] ;  /* 0x0000000404047981 */ /* 0x000ea4000c2e1d00 */
[----:B--2---:R-:W-:Y:S01]  /*0120*/  FADD R8, R8, R4 ;  /* 0x0000000408087221 */ /* 0x004fe20000000000 */
[----:B------:R-:W-:Y:S01]  /*0130*/  FADD R9, R9, R5 ;  /* 0x0000000509097221 */ /* 0x000fe20000000000 */
[----:B------:R-:W-:Y:S01]  /*0140*/  FADD R10, R10, R6 ;  /* 0x000000060a0a7221 */ /* 0x000fe20000000000 */
[----:B------:R-:W-:-:S05]  /*0150*/  FADD R11, R11, R7 ;  /* 0x000000070b0b7221 */ /* 0x000fca0000000000 */
[----:B------:R-:W-:Y:S01]  /*0160*/  STG.E.128 desc[UR4][R2.64], R8 ;  /* 0x0000000802007986 */ /* 0x000fe2000c101d04 */
[----:B------:R-:W-:Y:S05]  /*0170*/  EXIT ;  /* 0x000000000000794d */ /* 0x000fea0003800000 */
.L_x_0:
[----:B------:R-:W-:-:S00]  /*0180*/  BRA `(.L_x_0) ;  /* 0xfffffffc00fc7947 */ /* 0x000fc0000383ffff */
[----:B------:R-:W-:-:S00]  /*0190*/  NOP ;  /* 0x0000000000007918 */ /* 0x000fc00000000000 */
        /* <DEDUP_REMOVED lines=14> */
.L_x_1:


//--------------------- .nv.constant0.triton_poi_fused_convolution_12 --------------------------
	.section	.nv.constant0.triton_poi_fused_convolution_12,"a",@progbits
	.sectionflags	@""
	.align	4
.nv.constant0.triton_poi_fused_convolution_12:
	.zero		548
